//
// Generated by NVIDIA NVVM Compiler
//
// Compiler Build ID: CL-36424714
// Cuda compilation tools, release 13.0, V13.0.88
// Based on NVVM 20.0.0
//

.version 9.0
.target sm_100
.address_size 64

	// .globl	_Z22matrixMulRegisterTiledPiS_S_i
// _ZZ22matrixMulRegisterTiledPiS_S_iE6tile_a has been demoted
// _ZZ22matrixMulRegisterTiledPiS_S_iE6tile_b has been demoted

.visible .entry _Z22matrixMulRegisterTiledPiS_S_i(
	.param .u64 .ptr .align 1 _Z22matrixMulRegisterTiledPiS_S_i_param_0,
	.param .u64 .ptr .align 1 _Z22matrixMulRegisterTiledPiS_S_i_param_1,
	.param .u64 .ptr .align 1 _Z22matrixMulRegisterTiledPiS_S_i_param_2,
	.param .u32 _Z22matrixMulRegisterTiledPiS_S_i_param_3
)
{
	.reg .pred 	%p<3>;
	.reg .b32 	%r<373>;
	.reg .b64 	%rd<30>;
	// demoted variable
	.shared .align 4 .b8 _ZZ22matrixMulRegisterTiledPiS_S_iE6tile_a[4096];
	// demoted variable
	.shared .align 4 .b8 _ZZ22matrixMulRegisterTiledPiS_S_iE6tile_b[4096];
	ld.param.u32 	%r51, [_Z22matrixMulRegisterTiledPiS_S_i_param_3];
	mov.u32 	%r1, %tid.x;
	mov.u32 	%r2, %tid.y;
	mov.u32 	%r53, %ctaid.y;
	shl.b32 	%r3, %r53, 5;
	mov.u32 	%r54, %ctaid.x;
	shl.b32 	%r4, %r54, 5;
	setp.lt.s32 	%p1, %r51, 1;
	mov.b32 	%r369, 0;
	mov.u32 	%r370, %r369;
	mov.u32 	%r371, %r369;
	mov.u32 	%r372, %r369;
	@%p1 bra 	$L__BB0_3;
	shl.b32 	%r56, %r2, 4;
	add.s32 	%r57, %r56, %r1;
	and.b32  	%r58, %r57, 31;
	shl.b32 	%r59, %r57, 2;
	and.b32  	%r60, %r59, 124;
	mov.u32 	%r61, _ZZ22matrixMulRegisterTiledPiS_S_iE6tile_a;
	add.s32 	%r62, %r61, %r60;
	mov.u32 	%r63, _ZZ22matrixMulRegisterTiledPiS_S_iE6tile_b;
	add.s32 	%r64, %r63, %r60;
	shr.u32 	%r65, %r57, 5;
	add.s32 	%r66, %r3, %r65;
	shl.b32 	%r67, %r65, 7;
	add.s32 	%r5, %r62, %r67;
	add.s32 	%r6, %r64, %r67;
	add.s32 	%r68, %r57, 256;
	shr.u32 	%r69, %r68, 5;
	add.s32 	%r70, %r3, %r69;
	shl.b32 	%r71, %r69, 7;
	add.s32 	%r7, %r62, %r71;
	add.s32 	%r8, %r64, %r71;
	add.s32 	%r72, %r57, 512;
	shr.u32 	%r73, %r72, 5;
	add.s32 	%r74, %r3, %r73;
	shl.b32 	%r75, %r73, 7;
	add.s32 	%r9, %r62, %r75;
	add.s32 	%r10, %r64, %r75;
	add.s32 	%r76, %r57, 768;
	shr.u32 	%r77, %r76, 5;
	add.s32 	%r78, %r3, %r77;
	shl.b32 	%r79, %r77, 7;
	add.s32 	%r11, %r62, %r79;
	add.s32 	%r12, %r64, %r79;
	mad.lo.s32 	%r80, %r51, %r77, %r4;
	add.s32 	%r363, %r80, %r58;
	mad.lo.s32 	%r81, %r51, %r73, %r4;
	add.s32 	%r362, %r81, %r58;
	mad.lo.s32 	%r82, %r51, %r69, %r4;
	add.s32 	%r361, %r82, %r58;
	mad.lo.s32 	%r83, %r51, %r65, %r4;
	add.s32 	%r360, %r83, %r58;
	mad.lo.s32 	%r359, %r78, %r51, %r58;
	mad.lo.s32 	%r358, %r74, %r51, %r58;
	mad.lo.s32 	%r357, %r70, %r51, %r58;
	mad.lo.s32 	%r356, %r66, %r51, %r58;
	mov.b32 	%r364, 0;
	mov.u32 	%r372, %r364;
	mov.u32 	%r371, %r364;
	mov.u32 	%r370, %r364;
	mov.u32 	%r369, %r364;
$L__BB0_2:
	ld.param.u64 	%rd28, [_Z22matrixMulRegisterTiledPiS_S_i_param_1];
	ld.param.u64 	%rd27, [_Z22matrixMulRegisterTiledPiS_S_i_param_0];
	cvta.to.global.u64 	%rd4, %rd27;
	mul.wide.u32 	%rd5, %r356, 4;
	add.s64 	%rd6, %rd4, %rd5;
	ld.global.u32 	%r84, [%rd6];
	st.shared.u32 	[%r5], %r84;
	cvta.to.global.u64 	%rd7, %rd28;
	mul.wide.u32 	%rd8, %r360, 4;
	add.s64 	%rd9, %rd7, %rd8;
	ld.global.u32 	%r85, [%rd9];
	st.shared.u32 	[%r6], %r85;
	mul.wide.u32 	%rd10, %r357, 4;
	add.s64 	%rd11, %rd4, %rd10;
	ld.global.u32 	%r86, [%rd11];
	st.shared.u32 	[%r7], %r86;
	mul.wide.u32 	%rd12, %r361, 4;
	add.s64 	%rd13, %rd7, %rd12;
	ld.global.u32 	%r87, [%rd13];
	st.shared.u32 	[%r8], %r87;
	mul.wide.u32 	%rd14, %r358, 4;
	add.s64 	%rd15, %rd4, %rd14;
	ld.global.u32 	%r88, [%rd15];
	st.shared.u32 	[%r9], %r88;
	mul.wide.u32 	%rd16, %r362, 4;
	add.s64 	%rd17, %rd7, %rd16;
	ld.global.u32 	%r89, [%rd17];
	st.shared.u32 	[%r10], %r89;
	mul.wide.u32 	%rd18, %r359, 4;
	add.s64 	%rd19, %rd4, %rd18;
	ld.global.u32 	%r90, [%rd19];
	st.shared.u32 	[%r11], %r90;
	mul.wide.u32 	%rd20, %r363, 4;
	add.s64 	%rd21, %rd7, %rd20;
	ld.global.u32 	%r91, [%rd21];
	st.shared.u32 	[%r12], %r91;
	bar.sync 	0;
	shl.b32 	%r92, %r2, 8;
	mov.u32 	%r93, _ZZ22matrixMulRegisterTiledPiS_S_iE6tile_a;
	add.s32 	%r94, %r93, %r92;
	ld.shared.u32 	%r95, [%r94];
	ld.shared.u32 	%r96, [%r94+128];
	shl.b32 	%r97, %r1, 3;
	mov.u32 	%r98, _ZZ22matrixMulRegisterTiledPiS_S_iE6tile_b;
	add.s32 	%r99, %r98, %r97;
	ld.shared.u32 	%r100, [%r99];
	ld.shared.u32 	%r101, [%r99+4];
	mad.lo.s32 	%r102, %r100, %r95, %r372;
	mad.lo.s32 	%r103, %r101, %r95, %r371;
	mad.lo.s32 	%r104, %r100, %r96, %r370;
	mad.lo.s32 	%r105, %r101, %r96, %r369;
	ld.shared.u32 	%r106, [%r94+4];
	ld.shared.u32 	%r107, [%r94+132];
	ld.shared.u32 	%r108, [%r99+128];
	ld.shared.u32 	%r109, [%r99+132];
	mad.lo.s32 	%r110, %r108, %r106, %r102;
	mad.lo.s32 	%r111, %r109, %r106, %r103;
	mad.lo.s32 	%r112, %r108, %r107, %r104;
	mad.lo.s32 	%r113, %r109, %r107, %r105;
	ld.shared.u32 	%r114, [%r94+8];
	ld.shared.u32 	%r115, [%r94+136];
	ld.shared.u32 	%r116, [%r99+256];
	ld.shared.u32 	%r117, [%r99+260];
	mad.lo.s32 	%r118, %r116, %r114, %r110;
	mad.lo.s32 	%r119, %r117, %r114, %r111;
	mad.lo.s32 	%r120, %r116, %r115, %r112;
	mad.lo.s32 	%r121, %r117, %r115, %r113;
	ld.shared.u32 	%r122, [%r94+12];
	ld.shared.u32 	%r123, [%r94+140];
	ld.shared.u32 	%r124, [%r99+384];
	ld.shared.u32 	%r125, [%r99+388];
	mad.lo.s32 	%r126, %r124, %r122, %r118;
	mad.lo.s32 	%r127, %r125, %r122, %r119;
	mad.lo.s32 	%r128, %r124, %r123, %r120;
	mad.lo.s32 	%r129, %r125, %r123, %r121;
	ld.shared.u32 	%r130, [%r94+16];
	ld.shared.u32 	%r131, [%r94+144];
	ld.shared.u32 	%r132, [%r99+512];
	ld.shared.u32 	%r133, [%r99+516];
	mad.lo.s32 	%r134, %r132, %r130, %r126;
	mad.lo.s32 	%r135, %r133, %r130, %r127;
	mad.lo.s32 	%r136, %r132, %r131, %r128;
	mad.lo.s32 	%r137, %r133, %r131, %r129;
	ld.shared.u32 	%r138, [%r94+20];
	ld.shared.u32 	%r139, [%r94+148];
	ld.shared.u32 	%r140, [%r99+640];
	ld.shared.u32 	%r141, [%r99+644];
	mad.lo.s32 	%r142, %r140, %r138, %r134;
	mad.lo.s32 	%r143, %r141, %r138, %r135;
	mad.lo.s32 	%r144, %r140, %r139, %r136;
	mad.lo.s32 	%r145, %r141, %r139, %r137;
	ld.shared.u32 	%r146, [%r94+24];
	ld.shared.u32 	%r147, [%r94+152];
	ld.shared.u32 	%r148, [%r99+768];
	ld.shared.u32 	%r149, [%r99+772];
	mad.lo.s32 	%r150, %r148, %r146, %r142;
	mad.lo.s32 	%r151, %r149, %r146, %r143;
	mad.lo.s32 	%r152, %r148, %r147, %r144;
	mad.lo.s32 	%r153, %r149, %r147, %r145;
	ld.shared.u32 	%r154, [%r94+28];
	ld.shared.u32 	%r155, [%r94+156];
	ld.shared.u32 	%r156, [%r99+896];
	ld.shared.u32 	%r157, [%r99+900];
	mad.lo.s32 	%r158, %r156, %r154, %r150;
	mad.lo.s32 	%r159, %r157, %r154, %r151;
	mad.lo.s32 	%r160, %r156, %r155, %r152;
	mad.lo.s32 	%r161, %r157, %r155, %r153;
	ld.shared.u32 	%r162, [%r94+32];
	ld.shared.u32 	%r163, [%r94+160];
	ld.shared.u32 	%r164, [%r99+1024];
	ld.shared.u32 	%r165, [%r99+1028];
	mad.lo.s32 	%r166, %r164, %r162, %r158;
	mad.lo.s32 	%r167, %r165, %r162, %r159;
	mad.lo.s32 	%r168, %r164, %r163, %r160;
	mad.lo.s32 	%r169, %r165, %r163, %r161;
	ld.shared.u32 	%r170, [%r94+36];
	ld.shared.u32 	%r171, [%r94+164];
	ld.shared.u32 	%r172, [%r99+1152];
	ld.shared.u32 	%r173, [%r99+1156];
	mad.lo.s32 	%r174, %r172, %r170, %r166;
	mad.lo.s32 	%r175, %r173, %r170, %r167;
	mad.lo.s32 	%r176, %r172, %r171, %r168;
	mad.lo.s32 	%r177, %r173, %r171, %r169;
	ld.shared.u32 	%r178, [%r94+40];
	ld.shared.u32 	%r179, [%r94+168];
	ld.shared.u32 	%r180, [%r99+1280];
	ld.shared.u32 	%r181, [%r99+1284];
	mad.lo.s32 	%r182, %r180, %r178, %r174;
	mad.lo.s32 	%r183, %r181, %r178, %r175;
	mad.lo.s32 	%r184, %r180, %r179, %r176;
	mad.lo.s32 	%r185, %r181, %r179, %r177;
	ld.shared.u32 	%r186, [%r94+44];
	ld.shared.u32 	%r187, [%r94+172];
	ld.shared.u32 	%r188, [%r99+1408];
	ld.shared.u32 	%r189, [%r99+1412];
	mad.lo.s32 	%r190, %r188, %r186, %r182;
	mad.lo.s32 	%r191, %r189, %r186, %r183;
	mad.lo.s32 	%r192, %r188, %r187, %r184;
	mad.lo.s32 	%r193, %r189, %r187, %r185;
	ld.shared.u32 	%r194, [%r94+48];
	ld.shared.u32 	%r195, [%r94+176];
	ld.shared.u32 	%r196, [%r99+1536];
	ld.shared.u32 	%r197, [%r99+1540];
	mad.lo.s32 	%r198, %r196, %r194, %r190;
	mad.lo.s32 	%r199, %r197, %r194, %r191;
	mad.lo.s32 	%r200, %r196, %r195, %r192;
	mad.lo.s32 	%r201, %r197, %r195, %r193;
	ld.shared.u32 	%r202, [%r94+52];
	ld.shared.u32 	%r203, [%r94+180];
	ld.shared.u32 	%r204, [%r99+1664];
	ld.shared.u32 	%r205, [%r99+1668];
	mad.lo.s32 	%r206, %r204, %r202, %r198;
	mad.lo.s32 	%r207, %r205, %r202, %r199;
	mad.lo.s32 	%r208, %r204, %r203, %r200;
	mad.lo.s32 	%r209, %r205, %r203, %r201;
	ld.shared.u32 	%r210, [%r94+56];
	ld.shared.u32 	%r211, [%r94+184];
	ld.shared.u32 	%r212, [%r99+1792];
	ld.shared.u32 	%r213, [%r99+1796];
	mad.lo.s32 	%r214, %r212, %r210, %r206;
	mad.lo.s32 	%r215, %r213, %r210, %r207;
	mad.lo.s32 	%r216, %r212, %r211, %r208;
	mad.lo.s32 	%r217, %r213, %r211, %r209;
	ld.shared.u32 	%r218, [%r94+60];
	ld.shared.u32 	%r219, [%r94+188];
	ld.shared.u32 	%r220, [%r99+1920];
	ld.shared.u32 	%r221, [%r99+1924];
	mad.lo.s32 	%r222, %r220, %r218, %r214;
	mad.lo.s32 	%r223, %r221, %r218, %r215;
	mad.lo.s32 	%r224, %r220, %r219, %r216;
	mad.lo.s32 	%r225, %r221, %r219, %r217;
	ld.shared.u32 	%r226, [%r94+64];
	ld.shared.u32 	%r227, [%r94+192];
	ld.shared.u32 	%r228, [%r99+2048];
	ld.shared.u32 	%r229, [%r99+2052];
	mad.lo.s32 	%r230, %r228, %r226, %r222;
	mad.lo.s32 	%r231, %r229, %r226, %r223;
	mad.lo.s32 	%r232, %r228, %r227, %r224;
	mad.lo.s32 	%r233, %r229, %r227, %r225;
	ld.shared.u32 	%r234, [%r94+68];
	ld.shared.u32 	%r235, [%r94+196];
	ld.shared.u32 	%r236, [%r99+2176];
	ld.shared.u32 	%r237, [%r99+2180];
	mad.lo.s32 	%r238, %r236, %r234, %r230;
	mad.lo.s32 	%r239, %r237, %r234, %r231;
	mad.lo.s32 	%r240, %r236, %r235, %r232;
	mad.lo.s32 	%r241, %r237, %r235, %r233;
	ld.shared.u32 	%r242, [%r94+72];
	ld.shared.u32 	%r243, [%r94+200];
	ld.shared.u32 	%r244, [%r99+2304];
	ld.shared.u32 	%r245, [%r99+2308];
	mad.lo.s32 	%r246, %r244, %r242, %r238;
	mad.lo.s32 	%r247, %r245, %r242, %r239;
	mad.lo.s32 	%r248, %r244, %r243, %r240;
	mad.lo.s32 	%r249, %r245, %r243, %r241;
	ld.shared.u32 	%r250, [%r94+76];
	ld.shared.u32 	%r251, [%r94+204];
	ld.shared.u32 	%r252, [%r99+2432];
	ld.shared.u32 	%r253, [%r99+2436];
	mad.lo.s32 	%r254, %r252, %r250, %r246;
	mad.lo.s32 	%r255, %r253, %r250, %r247;
	mad.lo.s32 	%r256, %r252, %r251, %r248;
	mad.lo.s32 	%r257, %r253, %r251, %r249;
	ld.shared.u32 	%r258, [%r94+80];
	ld.shared.u32 	%r259, [%r94+208];
	ld.shared.u32 	%r260, [%r99+2560];
	ld.shared.u32 	%r261, [%r99+2564];
	mad.lo.s32 	%r262, %r260, %r258, %r254;
	mad.lo.s32 	%r263, %r261, %r258, %r255;
	mad.lo.s32 	%r264, %r260, %r259, %r256;
	mad.lo.s32 	%r265, %r261, %r259, %r257;
	ld.shared.u32 	%r266, [%r94+84];
	ld.shared.u32 	%r267, [%r94+212];
	ld.shared.u32 	%r268, [%r99+2688];
	ld.shared.u32 	%r269, [%r99+2692];
	mad.lo.s32 	%r270, %r268, %r266, %r262;
	mad.lo.s32 	%r271, %r269, %r266, %r263;
	mad.lo.s32 	%r272, %r268, %r267, %r264;
	mad.lo.s32 	%r273, %r269, %r267, %r265;
	ld.shared.u32 	%r274, [%r94+88];
	ld.shared.u32 	%r275, [%r94+216];
	ld.shared.u32 	%r276, [%r99+2816];
	ld.shared.u32 	%r277, [%r99+2820];
	mad.lo.s32 	%r278, %r276, %r274, %r270;
	mad.lo.s32 	%r279, %r277, %r274, %r271;
	mad.lo.s32 	%r280, %r276, %r275, %r272;
	mad.lo.s32 	%r281, %r277, %r275, %r273;
	ld.shared.u32 	%r282, [%r94+92];
	ld.shared.u32 	%r283, [%r94+220];
	ld.shared.u32 	%r284, [%r99+2944];
	ld.shared.u32 	%r285, [%r99+2948];
	mad.lo.s32 	%r286, %r284, %r282, %r278;
	mad.lo.s32 	%r287, %r285, %r282, %r279;
	mad.lo.s32 	%r288, %r284, %r283, %r280;
	mad.lo.s32 	%r289, %r285, %r283, %r281;
	ld.shared.u32 	%r290, [%r94+96];
	ld.shared.u32 	%r291, [%r94+224];
	ld.shared.u32 	%r292, [%r99+3072];
	ld.shared.u32 	%r293, [%r99+3076];
	mad.lo.s32 	%r294, %r292, %r290, %r286;
	mad.lo.s32 	%r295, %r293, %r290, %r287;
	mad.lo.s32 	%r296, %r292, %r291, %r288;
	mad.lo.s32 	%r297, %r293, %r291, %r289;
	ld.shared.u32 	%r298, [%r94+100];
	ld.shared.u32 	%r299, [%r94+228];
	ld.shared.u32 	%r300, [%r99+3200];
	ld.shared.u32 	%r301, [%r99+3204];
	mad.lo.s32 	%r302, %r300, %r298, %r294;
	mad.lo.s32 	%r303, %r301, %r298, %r295;
	mad.lo.s32 	%r304, %r300, %r299, %r296;
	mad.lo.s32 	%r305, %r301, %r299, %r297;
	ld.shared.u32 	%r306, [%r94+104];
	ld.shared.u32 	%r307, [%r94+232];
	ld.shared.u32 	%r308, [%r99+3328];
	ld.shared.u32 	%r309, [%r99+3332];
	mad.lo.s32 	%r310, %r308, %r306, %r302;
	mad.lo.s32 	%r311, %r309, %r306, %r303;
	mad.lo.s32 	%r312, %r308, %r307, %r304;
	mad.lo.s32 	%r313, %r309, %r307, %r305;
	ld.shared.u32 	%r314, [%r94+108];
	ld.shared.u32 	%r315, [%r94+236];
	ld.shared.u32 	%r316, [%r99+3456];
	ld.shared.u32 	%r317, [%r99+3460];
	mad.lo.s32 	%r318, %r316, %r314, %r310;
	mad.lo.s32 	%r319, %r317, %r314, %r311;
	mad.lo.s32 	%r320, %r316, %r315, %r312;
	mad.lo.s32 	%r321, %r317, %r315, %r313;
	ld.shared.u32 	%r322, [%r94+112];
	ld.shared.u32 	%r323, [%r94+240];
	ld.shared.u32 	%r324, [%r99+3584];
	ld.shared.u32 	%r325, [%r99+3588];
	mad.lo.s32 	%r326, %r324, %r322, %r318;
	mad.lo.s32 	%r327, %r325, %r322, %r319;
	mad.lo.s32 	%r328, %r324, %r323, %r320;
	mad.lo.s32 	%r329, %r325, %r323, %r321;
	ld.shared.u32 	%r330, [%r94+116];
	ld.shared.u32 	%r331, [%r94+244];
	ld.shared.u32 	%r332, [%r99+3712];
	ld.shared.u32 	%r333, [%r99+3716];
	mad.lo.s32 	%r334, %r332, %r330, %r326;
	mad.lo.s32 	%r335, %r333, %r330, %r327;
	mad.lo.s32 	%r336, %r332, %r331, %r328;
	mad.lo.s32 	%r337, %r333, %r331, %r329;
	ld.shared.u32 	%r338, [%r94+120];
	ld.shared.u32 	%r339, [%r94+248];
	ld.shared.u32 	%r340, [%r99+3840];
	ld.shared.u32 	%r341, [%r99+3844];
	mad.lo.s32 	%r342, %r340, %r338, %r334;
	mad.lo.s32 	%r343, %r341, %r338, %r335;
	mad.lo.s32 	%r344, %r340, %r339, %r336;
	mad.lo.s32 	%r345, %r341, %r339, %r337;
	ld.shared.u32 	%r346, [%r94+124];
	ld.shared.u32 	%r347, [%r94+252];
	ld.shared.u32 	%r348, [%r99+3968];
	ld.shared.u32 	%r349, [%r99+3972];
	mad.lo.s32 	%r372, %r348, %r346, %r342;
	mad.lo.s32 	%r371, %r349, %r346, %r343;
	mad.lo.s32 	%r370, %r348, %r347, %r344;
	mad.lo.s32 	%r369, %r349, %r347, %r345;
	bar.sync 	0;
	add.s32 	%r364, %r364, 32;
	shl.b32 	%r350, %r51, 5;
	add.s32 	%r363, %r363, %r350;
	add.s32 	%r362, %r362, %r350;
	add.s32 	%r361, %r361, %r350;
	add.s32 	%r360, %r360, %r350;
	add.s32 	%r359, %r359, 32;
	add.s32 	%r358, %r358, 32;
	add.s32 	%r357, %r357, 32;
	add.s32 	%r356, %r356, 32;
	setp.lt.s32 	%p2, %r364, %r51;
	@%p2 bra 	$L__BB0_2;
$L__BB0_3:
	ld.param.u64 	%rd29, [_Z22matrixMulRegisterTiledPiS_S_i_param_2];
	cvta.to.global.u64 	%rd22, %rd29;
	shl.b32 	%r351, %r2, 1;
	add.s32 	%r352, %r3, %r351;
	shl.b32 	%r353, %r1, 1;
	add.s32 	%r354, %r4, %r353;
	mad.lo.s32 	%r355, %r51, %r352, %r354;
	mul.wide.s32 	%rd23, %r355, 4;
	add.s64 	%rd24, %rd22, %rd23;
	st.global.u32 	[%rd24], %r372;
	st.global.u32 	[%rd24+4], %r371;
	mul.wide.s32 	%rd25, %r51, 4;
	add.s64 	%rd26, %rd24, %rd25;
	st.global.u32 	[%rd26], %r370;
	st.global.u32 	[%rd26+4], %r369;
	ret;

}


// ===== COMPILED SASS (sm_100) =====

	.target	sm_100

	.elftype	@"ET_EXEC"


//--------------------- .note.nv.tkinfo           --------------------------
	.section	.note.nv.tkinfo,"",@"SHT_NOTE"
	.sectionflags	@"SHF_NOTE_NV_TKINFO"
	.tkinfo
        /*0018*/ 	.word	0x00000002
        /*0030*/ 	.string	""
        /*0030*/ 	.string	"ptxas"
        /*0030*/ 	.string	"Cuda compilation tools, release 13.0, V13.0.88"
        /*0030*/ 	.string	"Build cuda_13.0.r13.0/compiler.36424714_0"
        /*0030*/ 	.string	"-arch sm_100 -m 64 "



//--------------------- .note.nv.cuinfo           --------------------------
	.section	.note.nv.cuinfo,"",@"SHT_NOTE"
	.sectionflags	@"SHF_NOTE_NV_CUINFO"
        /*0018*/ 	.short	0x0002
        /*001a*/ 	.short	0x0064
        /*001c*/ 	.short	0x0082
	.zero		2


//--------------------- .nv.info                  --------------------------
	.section	.nv.info,"",@"SHT_CUDA_INFO"
	.align	4


	//----- nvinfo : EIATTR_REGCOUNT
	.align		4
        /*0000*/ 	.byte	0x04, 0x2f
        /*0002*/ 	.short	(.L_1 - .L_0)
	.align		4
.L_0:
        /*0004*/ 	.word	index@(_Z22matrixMulRegisterTiledPiS_S_i)
        /*0008*/ 	.word	0x00000030


	//----- nvinfo : EIATTR_FRAME_SIZE
	.align		4
.L_1:
        /*000c*/ 	.byte	0x04, 0x11
        /*000e*/ 	.short	(.L_3 - .L_2)
	.align		4
.L_2:
        /*0010*/ 	.word	index@(_Z22matrixMulRegisterTiledPiS_S_i)
        /*0014*/ 	.word	0x00000000


	//----- nvinfo : EIATTR_MIN_STACK_SIZE
	.align		4
.L_3:
        /*0018*/ 	.byte	0x04, 0x12
        /*001a*/ 	.short	(.L_5 - .L_4)
	.align		4
.L_4:
        /*001c*/ 	.word	index@(_Z22matrixMulRegisterTiledPiS_S_i)
        /*0020*/ 	.word	0x00000000
.L_5:


//--------------------- .nv.compat                --------------------------
	.section	.nv.compat,"",@"SHT_CUDA_COMPAT_INFO"
	.align	4
        /*0000*/ 	.byte	0x02, 0x09, 0x00, 0x00, 0x02, 0x02, 0x01, 0x00, 0x02, 0x05, 0x05, 0x00, 0x03, 0x07, 0x01, 0x01
        /*0010*/ 	.byte	0x02, 0x03, 0x00, 0x00, 0x02, 0x06, 0x01, 0x00, 0x04, 0x0b, 0x08, 0x00, 0x09, 0x00, 0x00, 0x00
        /*0020*/ 	.byte	0x00, 0x00, 0x00, 0x00


//--------------------- .nv.info._Z22matrixMulRegisterTiledPiS_S_i --------------------------
	.section	.nv.info._Z22matrixMulRegisterTiledPiS_S_i,"",@"SHT_CUDA_INFO"
	.sectionflags	@""
	.align	4


	//----- nvinfo : EIATTR_CUDA_API_VERSION
	.align		4
        /*0000*/ 	.byte	0x04, 0x37
        /*0002*/ 	.short	(.L_7 - .L_6)
.L_6:
        /*0004*/ 	.word	0x00000082


	//----- nvinfo : EIATTR_KPARAM_INFO
	.align		4
.L_7:
        /*0008*/ 	.byte	0x04, 0x17
        /*000a*/ 	.short	(.L_9 - .L_8)
.L_8:
        /*000c*/ 	.word	0x00000000
        /*0010*/ 	.short	0x0003
        /*0012*/ 	.short	0x0018
        /*0014*/ 	.byte	0x00, 0xf0, 0x11, 0x00


	//----- nvinfo : EIATTR_KPARAM_INFO
	.align		4
.L_9:
        /*0018*/ 	.byte	0x04, 0x17
        /*001a*/ 	.short	(.L_11 - .L_10)
.L_10:
        /*001c*/ 	.word	0x00000000
        /*0020*/ 	.short	0x0002
        /*0022*/ 	.short	0x0010
        /*0024*/ 	.byte	0x00, 0xf5, 0x21, 0x00


	//----- nvinfo : EIATTR_KPARAM_INFO
	.align		4
.L_11:
        /*0028*/ 	.byte	0x04, 0x17
        /*002a*/ 	.short	(.L_13 - .L_12)
.L_12:
        /*002c*/ 	.word	0x00000000
        /*0030*/ 	.short	0x0001
        /*0032*/ 	.short	0x0008
        /*0034*/ 	.byte	0x00, 0xf5, 0x21, 0x00


	//----- nvinfo : EIATTR_KPARAM_INFO
	.align		4
.L_13:
        /*0038*/ 	.byte	0x04, 0x17
        /*003a*/ 	.short	(.L_15 - .L_14)
.L_14:
        /*003c*/ 	.word	0x00000000
        /*0040*/ 	.short	0x0000
        /*0042*/ 	.short	0x0000
        /*0044*/ 	.byte	0x00, 0xf5, 0x21, 0x00


	//----- nvinfo : EIATTR_SPARSE_MMA_MASK
	.align		4
.L_15:
        /*0048*/ 	.byte	0x03, 0x50
        /*004a*/ 	.short	0x0000


	//----- nvinfo : EIATTR_MAXREG_COUNT
	.align		4
        /*004c*/ 	.byte	0x03, 0x1b
        /*004e*/ 	.short	0x00ff


	//----- nvinfo : EIATTR_NUM_BARRIERS
	.align		4
        /*0050*/ 	.byte	0x02, 0x4c
        /*0052*/ 	.byte	0x01
	.zero		1


	//----- nvinfo : EIATTR_MERCURY_ISA_VERSION
	.align		4
        /*0054*/ 	.byte	0x03, 0x5f
        /*0056*/ 	.short	0x0101


	//----- nvinfo : EIATTR_VRC_CTA_INIT_COUNT
	.align		4
        /*0058*/ 	.byte	0x02, 0x4a
	.zero		1
	.zero		1


	//----- nvinfo : EIATTR_EXIT_INSTR_OFFSETS
	.align		4
        /*005c*/ 	.byte	0x04, 0x1c
        /*005e*/ 	.short	(.L_17 - .L_16)


	//   ....[0]....
.L_16:
        /*0060*/ 	.word	0x000011f0


	//----- nvinfo : EIATTR_CBANK_PARAM_SIZE
	.align		4
.L_17:
        /*0064*/ 	.byte	0x03, 0x19
        /*0066*/ 	.short	0x001c


	//----- nvinfo : EIATTR_PARAM_CBANK
	.align		4
        /*0068*/ 	.byte	0x04, 0x0a
        /*006a*/ 	.short	(.L_19 - .L_18)
	.align		4
.L_18:
        /*006c*/ 	.word	index@(.nv.constant0._Z22matrixMulRegisterTiledPiS_S_i)
        /*0070*/ 	.short	0x0380
        /*0072*/ 	.short	0x001c


	//----- nvinfo : EIATTR_SW_WAR
	.align		4
.L_19:
        /*0074*/ 	.byte	0x04, 0x36
        /*0076*/ 	.short	(.L_21 - .L_20)
.L_20:
        /*0078*/ 	.word	0x00000008
.L_21:


//--------------------- .nv.callgraph             --------------------------
	.section	.nv.callgraph,"",@"SHT_CUDA_CALLGRAPH"
	.align	4
	.sectionentsize	8
	.align		4
        /*0000*/ 	.word	0x00000000
	.align		4
        /*0004*/ 	.word	0xffffffff
	.align		4
        /*0008*/ 	.word	0x00000000
	.align		4
        /*000c*/ 	.word	0xfffffffe
	.align		4
        /*0010*/ 	.word	0x00000000
	.align		4
        /*0014*/ 	.word	0xfffffffd
	.align		4
        /*0018*/ 	.word	0x00000000
	.align		4
        /*001c*/ 	.word	0xfffffffc


//--------------------- .text._Z22matrixMulRegisterTiledPiS_S_i --------------------------
	.section	.text._Z22matrixMulRegisterTiledPiS_S_i,"ax",@progbits
	.align	128
        .global         _Z22matrixMulRegisterTiledPiS_S_i
        .type           _Z22matrixMulRegisterTiledPiS_S_i,@function
        .size           _Z22matrixMulRegisterTiledPiS_S_i,(.L_x_3 - _Z22matrixMulRegisterTiledPiS_S_i)
        .other          _Z22matrixMulRegisterTiledPiS_S_i,@"STO_CUDA_ENTRY STV_DEFAULT"
_Z22matrixMulRegisterTiledPiS_S_i:
.text._Z22matrixMulRegisterTiledPiS_S_i:
[----:B------:R-:W-:Y:S08]  /*0000*/  LDC R1, c[0x0][0x37c] ;  /* 0x0000df00ff017b82 */ /* 0x000ff00000000800 */
[----:B------:R-:W0:Y:S01]  /*0010*/  LDC R0, c[0x0][0x398] ;  /* 0x0000e600ff007b82 */ /* 0x000e220000000800 */
[----:B------:R-:W1:Y:S01]  /*0020*/  S2R R2, SR_TID.Y ;  /* 0x0000000000027919 */ /* 0x000e620000002200 */
[----:B------:R-:W2:Y:S01]  /*0030*/  LDCU.64 UR10, c[0x0][0x358] ;  /* 0x00006b00ff0a77ac */ /* 0x000ea20008000a00 */
[----:B------:R-:W-:Y:S01]  /*0040*/  HFMA2 R45, -RZ, RZ, 0, 0 ;  /* 0x00000000ff2d7431 */ /* 0x000fe200000001ff */
[----:B------:R-:W-:Y:S01]  /*0050*/  CS2R R14, SRZ ;  /* 0x00000000000e7805 */ /* 0x000fe2000001ff00 */
[----:B------:R-:W3:Y:S01]  /*0060*/  S2R R3, SR_TID.X ;  /* 0x0000000000037919 */ /* 0x000ee20000002100 */
[----:B------:R-:W-:-:S02]  /*0070*/  MOV R43, RZ ;  /* 0x000000ff002b7202 */ /* 0x000fc40000000f00 */
[----:B------:R-:W4:Y:S08]  /*0080*/  S2UR UR5, SR_CTAID.Y ;  /* 0x00000000000579c3 */ /* 0x000f300000002600 */
[----:B------:R-:W5:Y:S01]  /*0090*/  S2UR UR6, SR_CTAID.X ;  /* 0x00000000000679c3 */ /* 0x000f620000002500 */
[----:B0-----:R-:W-:Y:S01]  /*00a0*/  ISETP.GE.AND P0, PT, R0, 0x1, PT ;  /* 0x000000010000780c */ /* 0x001fe20003f06270 */
[----:B----4-:R-:W-:-:S02]  /*00b0*/  USHF.L.U32 UR5, UR5, 0x5, URZ ;  /* 0x0000000505057899 */ /* 0x010fc400080006ff */
[----:B-----5:R-:W-:-:S10]  /*00c0*/  USHF.L.U32 UR6, UR6, 0x5, URZ ;  /* 0x0000000506067899 */ /* 0x020fd400080006ff */
[----:B-123--:R-:W-:Y:S05]  /*00d0*/  @!P0 BRA `(.L_x_0) ;  /* 0x00000010001c8947 */ /* 0x00efea0003800000 */
[----:B------:R-:W0:Y:S01]  /*00e0*/  S2UR UR7, SR_CgaCtaId ;  /* 0x00000000000779c3 */ /* 0x000e220000008800 */
[----:B------:R-:W-:Y:S01]  /*00f0*/  LEA R4, R2, R3, 0x4 ;  /* 0x0000000302047211 */ /* 0x000fe200078e20ff */
[----:B------:R-:W-:Y:S01]  /*0100*/  UMOV UR4, 0x400 ;  /* 0x0000040000047882 */ /* 0x000fe20000000000 */
[----:B------:R-:W-:Y:S02]  /*0110*/  MOV R43, RZ ;  /* 0x000000ff002b7202 */ /* 0x000fe40000000f00 */
[----:B------:R-:W-:Y:S02]  /*0120*/  SHF.R.U32.HI R9, RZ, 0x5, R4 ;  /* 0x00000005ff097819 */ /* 0x000fe40000011604 */
[C---:B------:R-:W-:Y:S02]  /*0130*/  IADD3 R6, PT, PT, R4.reuse, 0x100, RZ ;  /* 0x0000010004067810 */ /* 0x040fe40007ffe0ff */
[C---:B------:R-:W-:Y:S02]  /*0140*/  SHF.L.U32 R5, R4.reuse, 0x2, RZ ;  /* 0x0000000204057819 */ /* 0x040fe400000006ff */
[----:B------:R-:W-:-:S02]  /*0150*/  LOP3.LUT R7, R4, 0x1f, RZ, 0xc0, !PT ;  /* 0x0000001f04077812 */ /* 0x000fc400078ec0ff */
[C---:B------:R-:W-:Y:S02]  /*0160*/  IADD3 R8, PT, PT, R4.reuse, 0x200, RZ ;  /* 0x0000020004087810 */ /* 0x040fe40007ffe0ff */
[----:B------:R-:W-:Y:S02]  /*0170*/  IADD3 R4, PT, PT, R4, 0x300, RZ ;  /* 0x0000030004047810 */ /* 0x000fe40007ffe0ff */
[----:B------:R-:W-:Y:S01]  /*0180*/  SHF.R.U32.HI R11, RZ, 0x5, R6 ;  /* 0x00000005ff0b7819 */ /* 0x000fe20000011606 */
[-C--:B------:R-:W-:Y:S01]  /*0190*/  IMAD R6, R9, R0.reuse, UR6 ;  /* 0x0000000609067e24 */ /* 0x080fe2000f8e0200 */
[----:B------:R-:W-:Y:S02]  /*01a0*/  LOP3.LUT R5, R5, 0x7c, RZ, 0xc0, !PT ;  /* 0x0000007c05057812 */ /* 0x000fe400078ec0ff */
[----:B------:R-:W-:Y:S01]  /*01b0*/  SHF.R.U32.HI R13, RZ, 0x5, R8 ;  /* 0x00000005ff0d7819 */ /* 0x000fe20000011608 */
[----:B------:R-:W-:Y:S01]  /*01c0*/  IMAD R16, R11, R0, UR6 ;  /* 0x000000060b107e24 */ /* 0x000fe2000f8e0200 */
[----:B------:R-:W-:Y:S01]  /*01d0*/  SHF.R.U32.HI R15, RZ, 0x5, R4 ;  /* 0x00000005ff0f7819 */ /* 0x000fe20000011604 */
[----:B0-----:R-:W-:Y:S01]  /*01e0*/  ULEA UR8, UR7, UR4, 0x18 ;  /* 0x0000000407087291 */ /* 0x001fe2000f8ec0ff */
[----:B------:R-:W-:Y:S01]  /*01f0*/  IADD3 R4, PT, PT, R9, UR5, RZ ;  /* 0x0000000509047c10 */ /* 0x000fe2000fffe0ff */
[----:B------:R-:W-:Y:S01]  /*0200*/  UIADD3 UR4, UPT, UPT, UR4, 0x1000, URZ ;  /* 0x0000100004047890 */ /* 0x000fe2000fffe0ff */
[----:B------:R-:W-:Y:S01]  /*0210*/  IADD3 R25, PT, PT, R7, R6, RZ ;  /* 0x0000000607197210 */ /* 0x000fe20007ffe0ff */
[-C--:B------:R-:W-:Y:S01]  /*0220*/  IMAD R14, R13, R0.reuse, UR6 ;  /* 0x000000060d0e7e24 */ /* 0x080fe2000f8e0200 */
[----:B------:R-:W-:Y:S01]  /*0230*/  IADD3 R6, PT, PT, R11, UR5, RZ ;  /* 0x000000050b067c10 */ /* 0x000fe2000fffe0ff */
[----:B------:R-:W-:Y:S01]  /*0240*/  ULEA UR7, UR7, UR4, 0x18 ;  /* 0x0000000407077291 */ /* 0x000fe2000f8ec0ff */
[----:B------:R-:W-:Y:S01]  /*0250*/  IADD3 R26, PT, PT, R5, UR8, RZ ;  /* 0x00000008051a7c10 */ /* 0x000fe2000fffe0ff */
[-C--:B------:R-:W-:Y:S01]  /*0260*/  IMAD R12, R15, R0.reuse, UR6 ;  /* 0x000000060f0c7e24 */ /* 0x080fe2000f8e0200 */
[----:B------:R-:W-:Y:S01]  /*0270*/  IADD3 R8, PT, PT, R13, UR5, RZ ;  /* 0x000000050d087c10 */ /* 0x000fe2000fffe0ff */
[----:B------:R-:W-:Y:S01]  /*0280*/  IMAD R6, R6, R0, R7 ;  /* 0x0000000006067224 */ /* 0x000fe200078e0207 */
[----:B------:R-:W-:Y:S01]  /*0290*/  IADD3 R10, PT, PT, R15, UR5, RZ ;  /* 0x000000050f0a7c10 */ /* 0x000fe2000fffe0ff */
[----:B------:R-:W-:Y:S01]  /*02a0*/  UMOV UR4, URZ ;  /* 0x000000ff00047c82 */ /* 0x000fe20008000000 */
[----:B------:R-:W-:-:S02]  /*02b0*/  IADD3 R5, PT, PT, R5, UR7, RZ ;  /* 0x0000000705057c10 */ /* 0x000fc4000fffe0ff */
[C---:B------:R-:W-:Y:S02]  /*02c0*/  LEA R39, R9.reuse, R26, 0x7 ;  /* 0x0000001a09277211 */ /* 0x040fe400078e38ff */
[-C--:B------:R-:W-:Y:S02]  /*02d0*/  LEA R38, R9, R5.reuse, 0x7 ;  /* 0x0000000509267211 */ /* 0x080fe400078e38ff */
[-C--:B------:R-:W-:Y:S02]  /*02e0*/  LEA R36, R11, R5.reuse, 0x7 ;  /* 0x000000050b247211 */ /* 0x080fe400078e38ff */
[-C--:B------:R-:W-:Y:S02]  /*02f0*/  LEA R28, R13, R5.reuse, 0x7 ;  /* 0x000000050d1c7211 */ /* 0x080fe400078e38ff */
[----:B------:R-:W-:Y:S01]  /*0300*/  LEA R24, R15, R5, 0x7 ;  /* 0x000000050f187211 */ /* 0x000fe200078e38ff */
[--C-:B------:R-:W-:Y:S01]  /*0310*/  IMAD R5, R4, R0, R7.reuse ;  /* 0x0000000004057224 */ /* 0x100fe200078e0207 */
[----:B------:R-:W-:Y:S01]  /*0320*/  LEA R37, R11, R26, 0x7 ;  /* 0x0000001a0b257211 */ /* 0x000fe200078e38ff */
[----:B------:R-:W-:Y:S01]  /*0330*/  IMAD R4, R8, R0, R7 ;  /* 0x0000000008047224 */ /* 0x000fe200078e0207 */
[----:B------:R-:W-:-:S02]  /*0340*/  LEA R30, R13, R26, 0x7 ;  /* 0x0000001a0d1e7211 */ /* 0x000fc400078e38ff */
[----:B------:R-:W-:Y:S02]  /*0350*/  LEA R26, R15, R26, 0x7 ;  /* 0x0000001a0f1a7211 */ /* 0x000fe400078e38ff */
[C---:B------:R-:W-:Y:S02]  /*0360*/  IADD3 R27, PT, PT, R7.reuse, R16, RZ ;  /* 0x00000010071b7210 */ /* 0x040fe40007ffe0ff */
[C---:B------:R-:W-:Y:S02]  /*0370*/  IADD3 R29, PT, PT, R7.reuse, R14, RZ ;  /* 0x0000000e071d7210 */ /* 0x040fe40007ffe0ff */
[----:B------:R-:W-:Y:S02]  /*0380*/  CS2R R14, SRZ ;  /* 0x00000000000e7805 */ /* 0x000fe4000001ff00 */
[----:B------:R-:W-:Y:S01]  /*0390*/  IADD3 R31, PT, PT, R7, R12, RZ ;  /* 0x0000000c071f7210 */ /* 0x000fe20007ffe0ff */
[----:B------:R-:W-:Y:S01]  /*03a0*/  IMAD R7, R10, R0, R7 ;  /* 0x000000000a077224 */ /* 0x000fe200078e0207 */
[----:B------:R-:W-:-:S07]  /*03b0*/  MOV R45, RZ ;  /* 0x000000ff002d7202 */ /* 0x000fce0000000f00 */
.L_x_1:
[----:B------:R-:W0:Y:S08]  /*03c0*/  LDC.64 R10, c[0x0][0x380] ;  /* 0x0000e000ff0a7b82 */ /* 0x000e300000000a00 */
[----:B------:R-:W1:Y:S01]  /*03d0*/  LDC.64 R8, c[0x0][0x388] ;  /* 0x0000e200ff087b82 */ /* 0x000e620000000a00 */
[----:B0-----:R-:W-:-:S04]  /*03e0*/  IMAD.WIDE.U32 R32, R5, 0x4, R10 ;  /* 0x0000000405207825 */ /* 0x001fc800078e000a */
[----:B------:R-:W-:Y:S02]  /*03f0*/  IMAD.WIDE.U32 R18, R6, 0x4, R10 ;  /* 0x0000000406127825 */ /* 0x000fe400078e000a */
[----:B------:R-:W2:Y:S02]  /*0400*/  LDG.E R32, desc[UR10][R32.64] ;  /* 0x0000000a20207981 */ /* 0x000ea4000c1e1900 */
[----:B-1----:R-:W-:Y:S02]  /*0410*/  IMAD.WIDE.U32 R20, R25, 0x4, R8 ;  /* 0x0000000419147825 */ /* 0x002fe400078e0008 */
[----:B------:R-:W3:Y:S02]  /*0420*/  LDG.E R34, desc[UR10][R18.64] ;  /* 0x0000000a12227981 */ /* 0x000ee4000c1e1900 */
[----:B------:R-:W-:Y:S02]  /*0430*/  IMAD.WIDE.U32 R12, R4, 0x4, R10 ;  /* 0x00000004040c7825 */ /* 0x000fe400078e000a */
[----:B------:R-:W4:Y:S02]  /*0440*/  LDG.E R21, desc[UR10][R20.64] ;  /* 0x0000000a14157981 */ /* 0x000f24000c1e1900 */
[----:B------:R-:W-:-:S02]  /*0450*/  IMAD.WIDE.U32 R16, R27, 0x4, R8 ;  /* 0x000000041b107825 */ /* 0x000fc400078e0008 */
[----:B------:R-:W5:Y:S02]  /*0460*/  LDG.E R13, desc[UR10][R12.64] ;  /* 0x0000000a0c0d7981 */ /* 0x000f64000c1e1900 */
[----:B------:R-:W-:Y:S02]  /*0470*/  IMAD.WIDE.U32 R22, R29, 0x4, R8 ;  /* 0x000000041d167825 */ /* 0x000fe400078e0008 */
[----:B------:R-:W5:Y:S02]  /*0480*/  LDG.E R35, desc[UR10][R16.64] ;  /* 0x0000000a10237981 */ /* 0x000f64000c1e1900 */
[----:B------:R-:W-:Y:S02]  /*0490*/  IMAD.WIDE.U32 R10, R7, 0x4, R10 ;  /* 0x00000004070a7825 */ /* 0x000fe400078e000a */
[----:B------:R-:W5:Y:S02]  /*04a0*/  LDG.E R42, desc[UR10][R22.64] ;  /* 0x0000000a162a7981 */ /* 0x000f64000c1e1900 */
[----:B------:R-:W-:-:S02]  /*04b0*/  IMAD.WIDE.U32 R8, R31, 0x4, R8 ;  /* 0x000000041f087825 */ /* 0x000fc400078e0008 */
[----:B------:R-:W5:Y:S04]  /*04c0*/  LDG.E R44, desc[UR10][R10.64] ;  /* 0x0000000a0a2c7981 */ /* 0x000f68000c1e1900 */
[----:B------:R-:W5:Y:S01]  /*04d0*/  LDG.E R9, desc[UR10][R8.64] ;  /* 0x0000000a08097981 */ /* 0x000f62000c1e1900 */
[----:B------:R-:W-:Y:S02]  /*04e0*/  LEA R40, R3, UR7, 0x3 ;  /* 0x0000000703287c11 */ /* 0x000fe4000f8e18ff */
[----:B------:R-:W-:Y:S01]  /*04f0*/  LEA R41, R2, UR8, 0x8 ;  /* 0x0000000802297c11 */ /* 0x000fe2000f8e40ff */
[----:B--2---:R-:W-:Y:S04]  /*0500*/  STS [R39], R32 ;  /* 0x0000002027007388 */ /* 0x004fe80000000800 */
[----:B----4-:R-:W-:Y:S04]  /*0510*/  STS [R38], R21 ;  /* 0x0000001526007388 */ /* 0x010fe80000000800 */
[----:B---3--:R-:W-:Y:S04]  /*0520*/  STS [R37], R34 ;  /* 0x0000002225007388 */ /* 0x008fe80000000800 */
[----:B-----5:R-:W-:Y:S04]  /*0530*/  STS [R36], R35 ;  /* 0x0000002324007388 */ /* 0x020fe80000000800 */
[----:B------:R-:W-:Y:S04]  /*0540*/  STS [R30], R13 ;  /* 0x0000000d1e007388 */ /* 0x000fe80000000800 */
[----:B------:R-:W-:Y:S04]  /*0550*/  STS [R28], R42 ;  /* 0x0000002a1c007388 */ /* 0x000fe80000000800 */
[----:B------:R-:W-:Y:S04]  /*0560*/  STS [R26], R44 ;  /* 0x0000002c1a007388 */ /* 0x000fe80000000800 */
[----:B------:R-:W-:Y:S01]  /*0570*/  STS [R24], R9 ;  /* 0x0000000918007388 */ /* 0x000fe20000000800 */
[----:B------:R-:W-:Y:S06]  /*0580*/  BAR.SYNC.DEFER_BLOCKING 0x0 ;  /* 0x0000000000007b1d */ /* 0x000fec0000010000 */
[----:B------:R-:W-:Y:S04]  /*0590*/  LDS.64 R8, [R40] ;  /* 0x0000000028087984 */ /* 0x000fe80000000a00 */
[----:B------:R-:W0:Y:S04]  /*05a0*/  LDS.128 R16, [R41] ;  /* 0x0000000029107984 */ /* 0x000e280000000c00 */
[----:B------:R-:W1:Y:S04]  /*05b0*/  LDS.128 R20, [R41+0x80] ;  /* 0x0000800029147984 */ /* 0x000e680000000c00 */
[----:B------:R-:W2:Y:S04]  /*05c0*/  LDS.64 R10, [R40+0x80] ;  /* 0x00008000280a7984 */ /* 0x000ea80000000a00 */
[----:B------:R-:W3:Y:S04]  /*05d0*/  LDS.64 R12, [R40+0x100] ;  /* 0x00010000280c7984 */ /* 0x000ee80000000a00 */
[----:B------:R-:W4:Y:S01]  /*05e0*/  LDS.64 R32, [R40+0x180] ;  /* 0x0001800028207984 */ /* 0x000f220000000a00 */
[----:B0-----:R-:W-:-:S02]  /*05f0*/  IMAD R43, R16, R8, R43 ;  /* 0x00000008102b7224 */ /* 0x001fc400078e022b */
[-C--:B------:R-:W-:Y:S02]  /*0600*/  IMAD R14, R16, R9.reuse, R14 ;  /* 0x00000009100e7224 */ /* 0x080fe400078e020e */
[C---:B-1----:R-:W-:Y:S02]  /*0610*/  IMAD R8, R20.reuse, R8, R45 ;  /* 0x0000000814087224 */ /* 0x042fe400078e022d */
[----:B------:R-:W-:Y:S02]  /*0620*/  IMAD R20, R20, R9, R15 ;  /* 0x0000000914147224 */ /* 0x000fe400078e020f */
[----:B--2---:R-:W-:Y:S02]  /*0630*/  IMAD R14, R17, R11, R14 ;  /* 0x0000000b110e7224 */ /* 0x004fe400078e020e */
[C---:B------:R-:W-:Y:S02]  /*0640*/  IMAD R9, R10.reuse, R21, R8 ;  /* 0x000000150a097224 */ /* 0x040fe400078e0208 */
[----:B------:R-:W-:-:S02]  /*0650*/  IMAD R35, R10, R17, R43 ;  /* 0x000000110a237224 */ /* 0x000fc400078e022b */
[----:B------:R-:W-:Y:S01]  /*0660*/  IMAD R11, R21, R11, R20 ;  /* 0x0000000b150b7224 */ /* 0x000fe200078e0214 */
[----:B------:R-:W-:Y:S01]  /*0670*/  LDS.64 R16, [R40+0x200] ;  /* 0x0002000028107984 */ /* 0x000fe20000000a00 */
[C---:B---3--:R-:W-:Y:S02]  /*0680*/  IMAD R20, R12.reuse, R22, R9 ;  /* 0x000000160c147224 */ /* 0x048fe400078e0209 */
[----:B------:R-:W-:Y:S02]  /*0690*/  IMAD R35, R12, R18, R35 ;  /* 0x000000120c237224 */ /* 0x000fe400078e0223 */
[-C--:B------:R-:W-:Y:S02]  /*06a0*/  IMAD R34, R18, R13.reuse, R14 ;  /* 0x0000000d12227224 */ /* 0x080fe400078e020e */
[----:B------:R-:W-:Y:S02]  /*06b0*/  IMAD R22, R22, R13, R11 ;  /* 0x0000000d16167224 */ /* 0x000fe400078e020b */
[----:B------:R-:W0:Y:S01]  /*06c0*/  LDS.128 R12, [R41+0x90] ;  /* 0x00009000290c7984 */ /* 0x000e220000000c00 */
[----:B----4-:R-:W-:-:S03]  /*06d0*/  IMAD R35, R32, R19, R35 ;  /* 0x0000001320237224 */ /* 0x010fc600078e0223 */
[----:B------:R-:W1:Y:S01]  /*06e0*/  LDS.128 R8, [R41+0x10] ;  /* 0x0000100029087984 */ /* 0x000e620000000c00 */
[----:B------:R-:W-:-:S03]  /*06f0*/  IMAD R34, R19, R33, R34 ;  /* 0x0000002113227224 */ /* 0x000fc600078e0222 */
[----:B------:R-:W2:Y:S01]  /*0700*/  LDS.64 R18, [R40+0x280] ;  /* 0x0002800028127984 */ /* 0x000ea20000000a00 */
[----:B------:R-:W-:-:S03]  /*0710*/  IMAD R43, R32, R23, R20 ;  /* 0x00000017202b7224 */ /* 0x000fc600078e0214 */
[----:B------:R-:W3:Y:S01]  /*0720*/  LDS.64 R20, [R40+0x300] ;  /* 0x0003000028147984 */ /* 0x000ee20000000a00 */
[----:B------:R-:W-:-:S03]  /*0730*/  IMAD R22, R23, R33, R22 ;  /* 0x0000002117167224 */ /* 0x000fc600078e0216 */
[----:B------:R-:W4:Y:S01]  /*0740*/  LDS.64 R32, [R40+0x380] ;  /* 0x0003800028207984 */ /* 0x000f220000000a00 */
[CC--:B0-----:R-:W-:Y:S02]  /*0750*/  IMAD R43, R12.reuse, R16.reuse, R43 ;  /* 0x000000100c2b7224 */ /* 0x0c1fe400078e022b */
[-C--:B------:R-:W-:Y:S02]  /*0760*/  IMAD R22, R12, R17.reuse, R22 ;  /* 0x000000110c167224 */ /* 0x080fe400078e0216 */
[C---:B-1----:R-:W-:Y:S02]  /*0770*/  IMAD R35, R8.reuse, R16, R35 ;  /* 0x0000001008237224 */ /* 0x042fe400078e0223 */
[----:B------:R-:W-:Y:S02]  /*0780*/  IMAD R34, R8, R17, R34 ;  /* 0x0000001108227224 */ /* 0x000fe400078e0222 */
[----:B--2---:R-:W-:Y:S02]  /*0790*/  IMAD R43, R18, R13, R43 ;  /* 0x0000000d122b7224 */ /* 0x004fe400078e022b */
[----:B------:R-:W-:-:S02]  /*07a0*/  IMAD R22, R13, R19, R22 ;  /* 0x000000130d167224 */ /* 0x000fc400078e0216 */
[----:B------:R-:W-:Y:S02]  /*07b0*/  IMAD R35, R18, R9, R35 ;  /* 0x0000000912237224 */ /* 0x000fe400078e0223 */
[----:B------:R-:W-:Y:S02]  /*07c0*/  IMAD R34, R9, R19, R34 ;  /* 0x0000001309227224 */ /* 0x000fe400078e0222 */
[C---:B---3--:R-:W-:Y:S01]  /*07d0*/  IMAD R12, R20.reuse, R14, R43 ;  /* 0x0000000e140c7224 */ /* 0x048fe200078e022b */
[----:B------:R-:W-:Y:S01]  /*07e0*/  LDS.64 R8, [R40+0x400] ;  /* 0x0004000028087984 */ /* 0x000fe20000000a00 */
[----:B------:R-:W-:Y:S02]  /*07f0*/  IMAD R35, R20, R10, R35 ;  /* 0x0000000a14237224 */ /* 0x000fe400078e0223 */
[-C--:B------:R-:W-:Y:S01]  /*0800*/  IMAD R34, R10, R21.reuse, R34 ;  /* 0x000000150a227224 */ /* 0x080fe200078e0222 */
[----:B------:R-:W0:Y:S01]  /*0810*/  LDS.128 R16, [R41+0x20] ;  /* 0x0000200029107984 */ /* 0x000e220000000c00 */
[----:B------:R-:W-:-:S03]  /*0820*/  IMAD R14, R14, R21, R22 ;  /* 0x000000150e0e7224 */ /* 0x000fc600078e0216 */
[----:B------:R-:W1:Y:S01]  /*0830*/  LDS.128 R20, [R41+0xa0] ;  /* 0x0000a00029147984 */ /* 0x000e620000000c00 */
[C---:B----4-:R-:W-:Y:S02]  /*0840*/  IMAD R35, R32.reuse, R11, R35 ;  /* 0x0000000b20237224 */ /* 0x050fe400078e0223 */
[----:B------:R-:W-:Y:S02]  /*0850*/  IMAD R34, R11, R33, R34 ;  /* 0x000000210b227224 */ /* 0x000fe400078e0222 */
        /* <DEDUP_REMOVED lines=55> */
[----:B------:R-:W-:Y:S01]  /*0bd0*/  IMAD R43, R10, R17, R43 ;  /* 0x000000110a2b7224 */ /* 0x000fe200078e022b */
[----:B------:R-:W-:Y:S01]  /*0be0*/  LDS.64 R20, [R40+0xa80] ;  /* 0x000a800028147984 */ /* 0x000fe20000000a00 */
[----:B------:R-:W-:Y:S02]  /*0bf0*/  IMAD R14, R17, R11, R14 ;  /* 0x0000000b110e7224 */ /* 0x000fe400078e020e */
[----:B---3--:R-:W-:Y:S01]  /*0c00*/  IMAD R35, R12, R22, R35 ;  /* 0x000000160c237224 */ /* 0x008fe200078e0223 */
[----:B------:R-:W-:Y:S01]  /*0c10*/  LDS.64 R16, [R40+0xa00] ;  /* 0x000a000028107984 */ /* 0x000fe20000000a00 */
[-C--:B------:R-:W-:Y:S02]  /*0c20*/  IMAD R34, R22, R13.reuse, R34 ;  /* 0x0000000d16227224 */ /* 0x080fe400078e0222 */
[----:B------:R-:W-:Y:S01]  /*0c30*/  IMAD R22, R12, R18, R43 ;  /* 0x000000120c167224 */ /* 0x000fe200078e022b */
[----:B------:R-:W0:Y:S01]  /*0c40*/  LDS.128 R8, [R41+0xd0] ;  /* 0x0000d00029087984 */ /* 0x000e220000000c00 */
[----:B------:R-:W-:-:S03]  /*0c50*/  IMAD R18, R18, R13, R14 ;  /* 0x0000000d12127224 */ /* 0x000fc600078e020e */
[----:B------:R-:W1:Y:S01]  /*0c60*/  LDS.128 R12, [R41+0x50] ;  /* 0x00005000290c7984 */ /* 0x000e620000000c00 */
[C---:B----4-:R-:W-:Y:S02]  /*0c70*/  IMAD R35, R32.reuse, R23, R35 ;  /* 0x0000001720237224 */ /* 0x050fe400078e0223 */
[----:B------:R-:W-:Y:S02]  /*0c80*/  IMAD R34, R23, R33, R34 ;  /* 0x0000002117227224 */ /* 0x000fe400078e0222 */
[----:B------:R-:W-:Y:S02]  /*0c90*/  IMAD R43, R32, R19, R22 ;  /* 0x00000013202b7224 */ /* 0x000fe400078e0216 */
[----:B------:R-:W2:Y:S01]  /*0ca0*/  LDS.64 R22, [R40+0xb00] ;  /* 0x000b000028167984 */ /* 0x000ea20000000a00 */
[----:B------:R-:W-:-:S03]  /*0cb0*/  IMAD R18, R19, R33, R18 ;  /* 0x0000002113127224 */ /* 0x000fc600078e0212 */
[----:B------:R-:W3:Y:S01]  /*0cc0*/  LDS.64 R32, [R40+0xb80] ;  /* 0x000b800028207984 */ /* 0x000ee20000000a00 */
[CC--:B0-----:R-:W-:Y:S02]  /*0cd0*/  IMAD R43, R8.reuse, R16.reuse, R43 ;  /* 0x00000010082b7224 */ /* 0x0c1fe400078e022b */
[-C--:B------:R-:W-:Y:S02]  /*0ce0*/  IMAD R18, R8, R17.reuse, R18 ;  /* 0x0000001108127224 */ /* 0x080fe400078e0212 */
[C---:B-1----:R-:W-:Y:S02]  /*0cf0*/  IMAD R34, R12.reuse, R17, R34 ;  /* 0x000000110c227224 */ /* 0x042fe400078e0222 */
[----:B------:R-:W-:Y:S02]  /*0d00*/  IMAD R35, R12, R16, R35 ;  /* 0x000000100c237224 */ /* 0x000fe400078e0223 */
[----:B------:R-:W-:Y:S02]  /*0d10*/  IMAD R34, R13, R21, R34 ;  /* 0x000000150d227224 */ /* 0x000fe400078e0222 */
[----:B------:R-:W-:-:S02]  /*0d20*/  IMAD R43, R20, R9, R43 ;  /* 0x00000009142b7224 */ /* 0x000fc400078e022b */
[----:B------:R-:W-:Y:S02]  /*0d30*/  IMAD R18, R9, R21, R18 ;  /* 0x0000001509127224 */ /* 0x000fe400078e0212 */
[----:B------:R-:W-:Y:S01]  /*0d40*/  IMAD R35, R20, R13, R35 ;  /* 0x0000000d14237224 */ /* 0x000fe200078e0223 */
[----:B------:R-:W-:Y:S01]  /*0d50*/  LDS.64 R8, [R40+0xc00] ;  /* 0x000c000028087984 */ /* 0x000fe20000000a00 */
[-C--:B--2---:R-:W-:Y:S02]  /*0d60*/  IMAD R42, R14, R23.reuse, R34 ;  /* 0x000000170e2a7224 */ /* 0x084fe400078e0222 */
[C---:B------:R-:W-:Y:S01]  /*0d70*/  IMAD R34, R22.reuse, R10, R43 ;  /* 0x0000000a16227224 */ /* 0x040fe200078e022b */
[----:B------:R-:W-:Y:S01]  /*0d80*/  LDS.64 R12, [R40+0xd00] ;  /* 0x000d0000280c7984 */ /* 0x000fe20000000a00 */
[----:B------:R-:W-:Y:S02]  /*0d90*/  IMAD R35, R22, R14, R35 ;  /* 0x0000000e16237224 */ /* 0x000fe400078e0223 */
[----:B------:R-:W-:-:S02]  /*0da0*/  IMAD R10, R10, R23, R18 ;  /* 0x000000170a0a7224 */ /* 0x000fc400078e0212 */
[----:B------:R-:W0:Y:S01]  /*0db0*/  LDS.128 R16, [R41+0x60] ;  /* 0x0000600029107984 */ /* 0x000e220000000c00 */
[C---:B---3--:R-:W-:Y:S02]  /*0dc0*/  IMAD R35, R32.reuse, R15, R35 ;  /* 0x0000000f20237224 */ /* 0x048fe400078e0223 */
[----:B------:R-:W-:Y:S01]  /*0dd0*/  IMAD R42, R15, R33, R42 ;  /* 0x000000210f2a7224 */ /* 0x000fe200078e022a */
[----:B------:R-:W1:Y:S04]  /*0de0*/  LDS.128 R20, [R41+0xe0] ;  /* 0x0000e00029147984 */ /* 0x000e680000000c00 */
[----:B------:R-:W2:Y:S01]  /*0df0*/  LDS.64 R14, [R40+0xc80] ;  /* 0x000c8000280e7984 */ /* 0x000ea20000000a00 */
[----:B------:R-:W-:Y:S02]  /*0e00*/  IMAD R43, R32, R11, R34 ;  /* 0x0000000b202b7224 */ /* 0x000fe400078e0222 */
[----:B------:R-:W-:-:S02]  /*0e10*/  IMAD R10, R11, R33, R10 ;  /* 0x000000210b0a7224 */ /* 0x000fc400078e020a */
[----:B------:R-:W3:Y:S01]  /*0e20*/  LDS.64 R32, [R40+0xd80] ;  /* 0x000d800028207984 */ /* 0x000ee20000000a00 */
        /* <DEDUP_REMOVED lines=9> */
[----:B------:R-:W-:Y:S01]  /*0ec0*/  IMAD R34, R12, R18, R35 ;  /* 0x000000120c227224 */ /* 0x000fe200078e0223 */
[----:B------:R-:W0:Y:S01]  /*0ed0*/  LDS.128 R8, [R41+0x70] ;  /* 0x0000700029087984 */ /* 0x000e220000000c00 */
[-C--:B------:R-:W-:Y:S02]  /*0ee0*/  IMAD R18, R18, R13.reuse, R42 ;  /* 0x0000000d12127224 */ /* 0x080fe400078e022a */
[----:B------:R-:W-:Y:S01]  /*0ef0*/  IMAD R42, R12, R22, R43 ;  /* 0x000000160c2a7224 */ /* 0x000fe200078e022b */
[----:B------:R-:W-:Y:S01]  /*0f00*/  LDS.64 R20, [R40+0xe80] ;  /* 0x000e800028147984 */ /* 0x000fe20000000a00 */
[----:B------:R-:W-:-:S03]  /*0f10*/  IMAD R22, R22, R13, R15 ;  /* 0x0000000d16167224 */ /* 0x000fc600078e020f */
[----:B------:R-:W1:Y:S01]  /*0f20*/  LDS.128 R12, [R41+0xf0] ;  /* 0x0000f000290c7984 */ /* 0x000e620000000c00 */
[C---:B---3--:R-:W-:Y:S02]  /*0f30*/  IMAD R43, R32.reuse, R19, R34 ;  /* 0x00000013202b7224 */ /* 0x048fe400078e0222 */
[----:B------:R-:W-:Y:S01]  /*0f40*/  IMAD R44, R19, R33, R18 ;  /* 0x00000021132c7224 */ /* 0x000fe200078e0212 */
[----:B------:R-:W-:Y:S04]  /*0f50*/  LDS.64 R34, [R40+0xf80] ;  /* 0x000f800028227984 */ /* 0x000fe80000000a00 */
[----:B------:R-:W2:Y:S01]  /*0f60*/  LDS.64 R18, [R40+0xf00] ;  /* 0x000f000028127984 */ /* 0x000ea20000000a00 */
[----:B------:R-:W-:Y:S01]  /*0f70*/  UIADD3 UR4, UPT, UPT, UR4, 0x20, URZ ;  /* 0x0000002004047890 */ /* 0x000fe2000fffe0ff */
[----:B------:R-:W-:-:S02]  /*0f80*/  IMAD R45, R32, R23, R42 ;  /* 0x00000017202d7224 */ /* 0x000fc400078e022a */
[----:B------:R-:W-:-:S03]  /*0f90*/  IMAD R22, R23, R33, R22 ;  /* 0x0000002117167224 */ /* 0x000fc600078e0216 */
[----:B------:R-:W-:Y:S02]  /*0fa0*/  ISETP.LE.AND P0, PT, R0, UR4, PT ;  /* 0x0000000400007c0c */ /* 0x000fe4000bf03270 */
[----:B------:R-:W-:Y:S02]  /*0fb0*/  IADD3 R7, PT, PT, R7, 0x20, RZ ;  /* 0x0000002007077810 */ /* 0x000fe40007ffe0ff */
[----:B------:R-:W-:Y:S01]  /*0fc0*/  IADD3 R4, PT, PT, R4, 0x20, RZ ;  /* 0x0000002004047810 */ /* 0x000fe20007ffe0ff */
[CC--:B0-----:R-:W-:Y:S02]  /*0fd0*/  IMAD R43, R8.reuse, R16.reuse, R43 ;  /* 0x00000010082b7224 */ /* 0x0c1fe400078e022b */
[-C--:B------:R-:W-:Y:S02]  /*0fe0*/  IMAD R44, R8, R17.reuse, R44 ;  /* 0x00000011082c7224 */ /* 0x080fe400078e022c */
[C---:B-1----:R-:W-:Y:S02]  /*0ff0*/  IMAD R45, R12.reuse, R16, R45 ;  /* 0x000000100c2d7224 */ /* 0x042fe400078e022d */
[----:B------:R-:W-:-:S02]  /*1000*/  IMAD R22, R12, R17, R22 ;  /* 0x000000110c167224 */ /* 0x000fc400078e0216 */
[C---:B------:R-:W-:Y:S02]  /*1010*/  IMAD R45, R20.reuse, R13, R45 ;  /* 0x0000000d142d7224 */ /* 0x040fe400078e022d */
[----:B------:R-:W-:Y:S02]  /*1020*/  IMAD R43, R20, R9, R43 ;  /* 0x00000009142b7224 */ /* 0x000fe400078e022b */
[-C--:B------:R-:W-:Y:S02]  /*1030*/  IMAD R44, R9, R21.reuse, R44 ;  /* 0x00000015092c7224 */ /* 0x080fe400078e022c */
[----:B------:R-:W-:Y:S02]  /*1040*/  IMAD R22, R13, R21, R22 ;  /* 0x000000150d167224 */ /* 0x000fe400078e0216 */
[C---:B--2---:R-:W-:Y:S02]  /*1050*/  IMAD R45, R18.reuse, R14, R45 ;  /* 0x0000000e122d7224 */ /* 0x044fe400078e022d */
[----:B------:R-:W-:-:S02]  /*1060*/  IMAD R43, R18, R10, R43 ;  /* 0x0000000a122b7224 */ /* 0x000fc400078e022b */
[-C--:B------:R-:W-:Y:S02]  /*1070*/  IMAD R44, R10, R19.reuse, R44 ;  /* 0x000000130a2c7224 */ /* 0x080fe400078e022c */
[----:B------:R-:W-:Y:S01]  /*1080*/  IMAD R22, R14, R19, R22 ;  /* 0x000000130e167224 */ /* 0x000fe200078e0216 */
[----:B------:R-:W-:Y:S01]  /*1090*/  IADD3 R6, PT, PT, R6, 0x20, RZ ;  /* 0x0000002006067810 */ /* 0x000fe20007ffe0ff */
[C---:B------:R-:W-:Y:S01]  /*10a0*/  IMAD R45, R34.reuse, R15, R45 ;  /* 0x0000000f222d7224 */ /* 0x040fe200078e022d */
[----:B------:R-:W-:Y:S01]  /*10b0*/  IADD3 R5, PT, PT, R5, 0x20, RZ ;  /* 0x0000002005057810 */ /* 0x000fe20007ffe0ff */
[----:B------:R-:W-:Y:S01]  /*10c0*/  IMAD R43, R34, R11, R43 ;  /* 0x0000000b222b7224 */ /* 0x000fe200078e022b */
[C---:B------:R-:W-:Y:S01]  /*10d0*/  LEA R31, R0.reuse, R31, 0x5 ;  /* 0x0000001f001f7211 */ /* 0x040fe200078e28ff */
[----:B------:R-:W-:Y:S01]  /*10e0*/  IMAD R14, R11, R35, R44 ;  /* 0x000000230b0e7224 */ /* 0x000fe200078e022c */
[C---:B------:R-:W-:Y:S01]  /*10f0*/  LEA R29, R0.reuse, R29, 0x5 ;  /* 0x0000001d001d7211 */ /* 0x040fe200078e28ff */
[----:B------:R-:W-:Y:S01]  /*1100*/  IMAD R15, R15, R35, R22 ;  /* 0x000000230f0f7224 */ /* 0x000fe200078e0216 */
[----:B------:R-:W-:-:S02]  /*1110*/  LEA R27, R0, R27, 0x5 ;  /* 0x0000001b001b7211 */ /* 0x000fc400078e28ff */
[----:B------:R-:W-:Y:S01]  /*1120*/  LEA R25, R0, R25, 0x5 ;  /* 0x0000001900197211 */ /* 0x000fe200078e28ff */
[----:B------:R-:W-:Y:S06]  /*1130*/  BAR.SYNC.DEFER_BLOCKING 0x0 ;  /* 0x0000000000007b1d */ /* 0x000fec0000010000 */
[----:B------:R-:W-:Y:S05]  /*1140*/  @!P0 BRA `(.L_x_1) ;  /* 0xfffffff0009c8947 */ /* 0x000fea000383ffff */
.L_x_0:
[----:B------:R-:W0:Y:S01]  /*1150*/  LDC.64 R4, c[0x0][0x390] ;  /* 0x0000e400ff047b82 */ /* 0x000e220000000a00 */
[----:B------:R-:W-:Y:S02]  /*1160*/  LEA R7, R2, UR5, 0x1 ;  /* 0x0000000502077c11 */ /* 0x000fe4000f8e08ff */
[----:B------:R-:W-:-:S05]  /*1170*/  LEA R3, R3, UR6, 0x1 ;  /* 0x0000000603037c11 */ /* 0x000fca000f8e08ff */
[----:B------:R-:W-:-:S04]  /*1180*/  IMAD R3, R7, R0, R3 ;  /* 0x0000000007037224 */ /* 0x000fc800078e0203 */
[----:B0-----:R-:W-:-:S05]  /*1190*/  IMAD.WIDE R2, R3, 0x4, R4 ;  /* 0x0000000403027825 */ /* 0x001fca00078e0204 */
[----:B------:R-:W-:Y:S01]  /*11a0*/  STG.E desc[UR10][R2.64], R43 ;  /* 0x0000002b02007986 */ /* 0x000fe2000c10190a */
[----:B------:R-:W-:-:S03]  /*11b0*/  IMAD.WIDE R4, R0, 0x4, R2 ;  /* 0x0000000400047825 */ /* 0x000fc600078e0202 */
[----:B------:R-:W-:Y:S04]  /*11c0*/  STG.E desc[UR10][R2.64+0x4], R14 ;  /* 0x0000040e02007986 */ /* 0x000fe8000c10190a */
[----:B------:R-:W-:Y:S04]  /*11d0*/  STG.E desc[UR10][R4.64], R45 ;  /* 0x0000002d04007986 */ /* 0x000fe8000c10190a */
[----:B------:R-:W-:Y:S01]  /*11e0*/  STG.E desc[UR10][R4.64+0x4], R15 ;  /* 0x0000040f04007986 */ /* 0x000fe2000c10190a */
[----:B------:R-:W-:Y:S05]  /*11f0*/  EXIT ;  /* 0x000000000000794d */ /* 0x000fea0003800000 */
.L_x_2:
[----:B------:R-:W-:-:S00]  /*1200*/  BRA `(.L_x_2) ;  /* 0xfffffffc00fc7947 */ /* 0x000fc0000383ffff */
[----:B------:R-:W-:-:S00]  /*1210*/  NOP ;  /* 0x0000000000007918 */ /* 0x000fc00000000000 */
        /* <DEDUP_REMOVED lines=14> */
.L_x_3:


//--------------------- .nv.shared._Z22matrixMulRegisterTiledPiS_S_i --------------------------
	.section	.nv.shared._Z22matrixMulRegisterTiledPiS_S_i,"aw",@nobits
	.sectionflags	@""
	.align	4
.nv.shared._Z22matrixMulRegisterTiledPiS_S_i:
	.zero		9216


//--------------------- .nv.shared.reserved.0     --------------------------
	.section	.nv.shared.reserved.0,"aw",@nobits
	.weak		__nv_reservedSMEM_offset_0_alias
	.size		__nv_reservedSMEM_offset_0_alias, 0, 64
	.other		__nv_reservedSMEM_offset_0_alias,@"STO_CUDA_RESERVED_SHARED STV_DEFAULT"
__nv_reservedSMEM_offset_0_alias:
	.zero		0
	.zero		64


//--------------------- .nv.constant0._Z22matrixMulRegisterTiledPiS_S_i --------------------------
	.section	.nv.constant0._Z22matrixMulRegisterTiledPiS_S_i,"a",@progbits
	.sectionflags	@""
	.align	4
.nv.constant0._Z22matrixMulRegisterTiledPiS_S_i:
	.zero		924


//--------------------- SYMBOLS --------------------------

	.type		.nv.reservedSmem.offset0,@object
	.size		.nv.reservedSmem.offset0,0x4
	.type		.nv.reservedSmem.cap,@object
	.size		.nv.reservedSmem.cap,0x4
